	.headerflags	@"EF_CUDA_TEXMODE_UNIFIED EF_CUDA_64BIT_ADDRESS EF_CUDA_ACCELERATORS EF_CUDA_SM90 EF_CUDA_VIRTUAL_SM(EF_CUDA_SM90)"
	.elftype	@"ET_EXEC"


//--------------------- .nv.info                  --------------------------
	.section	.nv.info,"",@"SHT_CUDA_INFO"
	.align	4


	//----- nvinfo : EIATTR_REGCOUNT
	.align		4
        /*0000*/ 	.byte	0x04, 0x2f
        /*0002*/ 	.short	(.L_1 - .L_0)
	.align		4
.L_0:
        /*0004*/ 	.word	index@(triton_poi_fused_add_convolution_3)
        /*0008*/ 	.word	0x0000000e


	//----- nvinfo : EIATTR_MIN_STACK_SIZE
	.align		4
.L_1:
        /*000c*/ 	.byte	0x04, 0x12
        /*000e*/ 	.short	(.L_3 - .L_2)
	.align		4
.L_2:
        /*0010*/ 	.word	index@(triton_poi_fused_add_convolution_3)
        /*0014*/ 	.word	0x00000000


	//----- nvinfo : EIATTR_FRAME_SIZE
	.align		4
.L_3:
        /*0018*/ 	.byte	0x04, 0x11
        /*001a*/ 	.short	(.L_5 - .L_4)
	.align		4
.L_4:
        /*001c*/ 	.word	index@(triton_poi_fused_add_convolution_3)
        /*0020*/ 	.word	0x00000000


	//----- nvinfo : EIATTR_MIN_STACK_SIZE
	.align		4
.L_5:
        /*0024*/ 	.byte	0x04, 0x12
        /*0026*/ 	.short	(.L_7 - .L_6)
	.align		4
.L_6:
        /*0028*/ 	.word	index@(triton_poi_fused_add_convolution_3)
        /*002c*/ 	.word	0x00000000
.L_7:


//--------------------- .nv.info.triton_poi_fused_add_convolution_3 --------------------------
	.section	.nv.info.triton_poi_fused_add_convolution_3,"",@"SHT_CUDA_INFO"
	.sectionflags	@""
	.align	4


	//----- nvinfo : EIATTR_CUDA_API_VERSION
	.align		4
        /*0000*/ 	.byte	0x04, 0x37
        /*0002*/ 	.short	(.L_9 - .L_8)
.L_8:
        /*0004*/ 	.word	0x0000007c


	//----- nvinfo : EIATTR_KPARAM_INFO
	.align		4
.L_9:
        /*0008*/ 	.byte	0x04, 0x17
        /*000a*/ 	.short	(.L_11 - .L_10)
.L_10:
        /*000c*/ 	.word	0x00000000
        /*0010*/ 	.short	0x0003
        /*0012*/ 	.short	0x0018
        /*0014*/ 	.byte	0x00, 0xf0, 0x11, 0x00


	//----- nvinfo : EIATTR_KPARAM_INFO
	.align		4
.L_11:
        /*0018*/ 	.byte	0x04, 0x17
        /*001a*/ 	.short	(.L_13 - .L_12)
.L_12:
        /*001c*/ 	.word	0x00000000
        /*0020*/ 	.short	0x0002
        /*0022*/ 	.short	0x0010
        /*0024*/ 	.byte	0x00, 0xf4, 0x21, 0x00


	//----- nvinfo : EIATTR_KPARAM_INFO
	.align		4
.L_13:
        /*0028*/ 	.byte	0x04, 0x17
        /*002a*/ 	.short	(.L_15 - .L_14)
.L_14:
        /*002c*/ 	.word	0x00000000
        /*0030*/ 	.short	0x0001
        /*0032*/ 	.short	0x0008
        /*0034*/ 	.byte	0x00, 0xf4, 0x21, 0x00


	//----- nvinfo : EIATTR_KPARAM_INFO
	.align		4
.L_15:
        /*0038*/ 	.byte	0x04, 0x17
        /*003a*/ 	.short	(.L_17 - .L_16)
.L_16:
        /*003c*/ 	.word	0x00000000
        /*0040*/ 	.short	0x0000
        /*0042*/ 	.short	0x0000
        /*0044*/ 	.byte	0x00, 0xf4, 0x21, 0x00


	//----- nvinfo : EIATTR_SPARSE_MMA_MASK
	.align		4
.L_17:
        /*0048*/ 	.byte	0x03, 0x50
        /*004a*/ 	.short	0x0000


	//----- nvinfo : EIATTR_MAXREG_COUNT
	.align		4
        /*004c*/ 	.byte	0x03, 0x1b
        /*004e*/ 	.short	0x00ff


	//----- nvinfo : EIATTR_EXIT_INSTR_OFFSETS
	.align		4
        /*0050*/ 	.byte	0x04, 0x1c
        /*0052*/ 	.short	(.L_19 - .L_18)


	//   ....[0]....
.L_18:
        /*0054*/ 	.word	0x000001c0


	//   ....[1]....
        /*0058*/ 	.word	0x000001e0


	//----- nvinfo : EIATTR_REQNTID
	.align		4
.L_19:
        /*005c*/ 	.byte	0x04, 0x10
        /*005e*/ 	.short	(.L_21 - .L_20)
.L_20:
        /*0060*/ 	.word	0x00000080
        /*0064*/ 	.word	0x00000001
        /*0068*/ 	.word	0x00000001


	//----- nvinfo : EIATTR_CBANK_PARAM_SIZE
	.align		4
.L_21:
        /*006c*/ 	.byte	0x03, 0x19
        /*006e*/ 	.short	0x001c


	//----- nvinfo : EIATTR_PARAM_CBANK
	.align		4
        /*0070*/ 	.byte	0x04, 0x0a
        /*0072*/ 	.short	(.L_23 - .L_22)
	.align		4
.L_22:
        /*0074*/ 	.word	index@(.nv.constant0.triton_poi_fused_add_convolution_3)
        /*0078*/ 	.short	0x0210
        /*007a*/ 	.short	0x001c


	//----- nvinfo : EIATTR_SW_WAR
	.align		4
.L_23:
        /*007c*/ 	.byte	0x04, 0x36
        /*007e*/ 	.short	(.L_25 - .L_24)
.L_24:
        /*0080*/ 	.word	0x00000008
.L_25:


//--------------------- .nv.callgraph             --------------------------
	.section	.nv.callgraph,"",@"SHT_CUDA_CALLGRAPH"
	.align	4
	.sectionentsize	8
	.align		4
        /*0000*/ 	.word	0x00000000
	.align		4
        /*0004*/ 	.word	0xffffffff
	.align		4
        /*0008*/ 	.word	0x00000000
	.align		4
        /*000c*/ 	.word	0xfffffffe
	.align		4
        /*0010*/ 	.word	0x00000000
	.align		4
        /*0014*/ 	.word	0xfffffffd
	.align		4
        /*0018*/ 	.word	0x00000000
	.align		4
        /*001c*/ 	.word	0xfffffffc


//--------------------- .text.triton_poi_fused_add_convolution_3 --------------------------
	.section	.text.triton_poi_fused_add_convolution_3,"ax",@progbits
	.align	128
        .global         triton_poi_fused_add_convolution_3
        .type           triton_poi_fused_add_convolution_3,@function
        .size           triton_poi_fused_add_convolution_3,(.L_x_1 - triton_poi_fused_add_convolution_3)
        .other          triton_poi_fused_add_convolution_3,@"STO_CUDA_ENTRY STV_DEFAULT"
triton_poi_fused_add_convolution_3:
.text.triton_poi_fused_add_convolution_3:
[----:B------:R-:W0:Y:S02]  /*0000*/  LDC R1, c[0x0][0x28] ;  /* 0x00000a00ff017b82 */ /* 0x000e240000000800 */
[----:B------:R-:W1:Y:S01]  /*0010*/  S2R R0, SR_TID.X ;  /* 0x0000000000007919 */ /* 0x000e620000002100 */
[----:B------:R-:W2:Y:S01]  /*0020*/  LDC.64 R6, c[0x0][0x220] ;  /* 0x00008800ff067b82 */ /* 0x000ea20000000a00 */
[----:B------:R-:W-:Y:S01]  /*0030*/  ULDC.64 UR4, c[0x0][0x208] ;  /* 0x0000820000047ab9 */ /* 0x000fe20000000a00 */
[----:B------:R-:W3:Y:S06]  /*0040*/  S2R R9, SR_CTAID.X ;  /* 0x0000000000097919 */ /* 0x000eec0000002500 */
[----:B------:R-:W4:Y:S01]  /*0050*/  LDC.64 R4, c[0x0][0x210] ;  /* 0x00008400ff047b82 */ /* 0x000f220000000a00 */
[----:B-1----:R-:W-:-:S02]  /*0060*/  LOP3.LUT R0, R0, 0x7f, RZ, 0xc0, !PT ;  /* 0x0000007f00007812 */ /* 0x002fc400078ec0ff */
[----:B---3--:R-:W-:-:S03]  /*0070*/  SHF.R.S32.HI R2, RZ, 0x18, R9 ;  /* 0x00000018ff027819 */ /* 0x008fc60000011409 */
[----:B------:R-:W-:Y:S01]  /*0080*/  IMAD R9, R9, 0x80, R0 ;  /* 0x0000008009097824 */ /* 0x000fe200078e0200 */
[----:B------:R-:W-:-:S03]  /*0090*/  SGXT R0, R2, 0x1 ;  /* 0x000000010200781a */ /* 0x000fc60000000200 */
[C---:B----4-:R-:W-:Y:S01]  /*00a0*/  IMAD.WIDE R4, R9.reuse, 0x4, R4 ;  /* 0x0000000409047825 */ /* 0x050fe200078e0204 */
[----:B------:R-:W1:Y:S01]  /*00b0*/  LDC.64 R2, c[0x0][0x218] ;  /* 0x00008600ff027b82 */ /* 0x000e620000000a00 */
[----:B------:R-:W-:Y:S02]  /*00c0*/  ISETP.GE.AND P0, PT, R9, 0x100, PT ;  /* 0x000001000900780c */ /* 0x000fe40003f06270 */
[----:B------:R-:W-:-:S04]  /*00d0*/  LEA.HI R0, R0, R9, RZ, 0x4 ;  /* 0x0000000900007211 */ /* 0x000fc800078f20ff */
[----:B------:R-:W-:-:S04]  /*00e0*/  SHF.R.S32.HI R0, RZ, 0x4, R0 ;  /* 0x00000004ff007819 */ /* 0x000fc80000011400 */
[----:B------:R-:W-:-:S04]  /*00f0*/  LEA.HI R8, R0, R0, RZ, 0x2 ;  /* 0x0000000000087211 */ /* 0x000fc800078f10ff */
[----:B------:R-:W-:Y:S01]  /*0100*/  LOP3.LUT R11, R8, 0xfffffffc, RZ, 0xc0, !PT ;  /* 0xfffffffc080b7812 */ /* 0x000fe200078ec0ff */
[----:B------:R-:W-:-:S04]  /*0110*/  IMAD.MOV.U32 R8, RZ, RZ, RZ ;  /* 0x000000ffff087224 */ /* 0x000fc800078e00ff */
[----:B------:R-:W-:Y:S02]  /*0120*/  IMAD.IADD R11, R0, 0x1, -R11 ;  /* 0x00000001000b7824 */ /* 0x000fe400078e0a0b */
[----:B------:R-:W3:Y:S02]  /*0130*/  @!P0 LDG.E R8, desc[UR4][R4.64] ;  /* 0x0000000404088981 */ /* 0x000ee4000c1e1900 */
[----:B--2---:R-:W-:Y:S01]  /*0140*/  IMAD.WIDE R6, R11, 0x4, R6 ;  /* 0x000000040b067825 */ /* 0x004fe200078e0206 */
[----:B------:R-:W-:Y:S01]  /*0150*/  HFMA2.MMA R11, -RZ, RZ, 0, 0 ;  /* 0x00000000ff0b7435 */ /* 0x000fe200000001ff */
[----:B------:R-:W-:Y:S02]  /*0160*/  MOV R0, RZ ;  /* 0x000000ff00007202 */ /* 0x000fe40000000f00 */
[----:B-1----:R-:W-:-:S05]  /*0170*/  IMAD.WIDE R2, R9, 0x4, R2 ;  /* 0x0000000409027825 */ /* 0x002fca00078e0202 */
[----:B------:R-:W2:Y:S04]  /*0180*/  @!P0 LDG.E R0, desc[UR4][R2.64] ;  /* 0x0000000402008981 */ /* 0x000ea8000c1e1900 */
[----:B------:R-:W3:Y:S02]  /*0190*/  @!P0 LDG.E.EL R11, desc[UR4][R6.64] ;  /* 0x00000004060b8981 */ /* 0x000ee4000c2e1900 */
[----:B---3--:R-:W-:-:S04]  /*01a0*/  FADD R11, R11, R8 ;  /* 0x000000080b0b7221 */ /* 0x008fc80000000000 */
[----:B--2---:R-:W-:Y:S01]  /*01b0*/  FADD R11, R11, R0 ;  /* 0x000000000b0b7221 */ /* 0x004fe20000000000 */
[----:B------:R-:W-:Y:S06]  /*01c0*/  @P0 EXIT ;  /* 0x000000000000094d */ /* 0x000fec0003800000 */
[----:B------:R-:W-:Y:S01]  /*01d0*/  STG.E desc[UR4][R4.64], R11 ;  /* 0x0000000b04007986 */ /* 0x000fe2000c101904 */
[----:B------:R-:W-:Y:S05]  /*01e0*/  EXIT ;  /* 0x000000000000794d */ /* 0x000fea0003800000 */
.L_x_0:
[----:B------:R-:W-:-:S00]  /*01f0*/  BRA `(.L_x_0) ;  /* 0xfffffffc00fc7947 */ /* 0x000fc0000383ffff */
[----:B------:R-:W-:-:S00]  /*0200*/  NOP ;  /* 0x0000000000007918 */ /* 0x000fc00000000000 */
[----:B------:R-:W-:-:S00]  /*0210*/  NOP ;  /* 0x0000000000007918 */ /* 0x000fc00000000000 */
[----:B------:R-:W-:-:S00]  /*0220*/  NOP ;  /* 0x0000000000007918 */ /* 0x000fc00000000000 */
[----:B------:R-:W-:-:S00]  /*0230*/  NOP ;  /* 0x0000000000007918 */ /* 0x000fc00000000000 */
[----:B------:R-:W-:-:S00]  /*0240*/  NOP ;  /* 0x0000000000007918 */ /* 0x000fc00000000000 */
[----:B------:R-:W-:-:S00]  /*0250*/  NOP ;  /* 0x0000000000007918 */ /* 0x000fc00000000000 */
[----:B------:R-:W-:-:S00]  /*0260*/  NOP ;  /* 0x0000000000007918 */ /* 0x000fc00000000000 */
[----:B------:R-:W-:-:S00]  /*0270*/  NOP ;  /* 0x0000000000007918 */ /* 0x000fc00000000000 */
.L_x_1:


//--------------------- .nv.constant0.triton_poi_fused_add_convolution_3 --------------------------
	.section	.nv.constant0.triton_poi_fused_add_convolution_3,"a",@progbits
	.sectionflags	@""
	.align	4
.nv.constant0.triton_poi_fused_add_convolution_3:
	.zero		556
